	.headerflags	@"EF_CUDA_TEXMODE_UNIFIED EF_CUDA_64BIT_ADDRESS EF_CUDA_ACCELERATORS EF_CUDA_SM90 EF_CUDA_VIRTUAL_SM(EF_CUDA_SM90)"
	.elftype	@"ET_EXEC"


//--------------------- .nv.info                  --------------------------
	.section	.nv.info,"",@"SHT_CUDA_INFO"
	.align	4


	//----- nvinfo : EIATTR_REGCOUNT
	.align		4
        /*0000*/ 	.byte	0x04, 0x2f
        /*0002*/ 	.short	(.L_1 - .L_0)
	.align		4
.L_0:
        /*0004*/ 	.word	index@(triton_per_fused_lt_max_sub_0)
        /*0008*/ 	.word	0x0000000c


	//----- nvinfo : EIATTR_MIN_STACK_SIZE
	.align		4
.L_1:
        /*000c*/ 	.byte	0x04, 0x12
        /*000e*/ 	.short	(.L_3 - .L_2)
	.align		4
.L_2:
        /*0010*/ 	.word	index@(triton_per_fused_lt_max_sub_0)
        /*0014*/ 	.word	0x00000000


	//----- nvinfo : EIATTR_FRAME_SIZE
	.align		4
.L_3:
        /*0018*/ 	.byte	0x04, 0x11
        /*001a*/ 	.short	(.L_5 - .L_4)
	.align		4
.L_4:
        /*001c*/ 	.word	index@(triton_per_fused_lt_max_sub_0)
        /*0020*/ 	.word	0x00000000


	//----- nvinfo : EIATTR_MIN_STACK_SIZE
	.align		4
.L_5:
        /*0024*/ 	.byte	0x04, 0x12
        /*0026*/ 	.short	(.L_7 - .L_6)
	.align		4
.L_6:
        /*0028*/ 	.word	index@(triton_per_fused_lt_max_sub_0)
        /*002c*/ 	.word	0x00000000
.L_7:


//--------------------- .nv.info.triton_per_fused_lt_max_sub_0 --------------------------
	.section	.nv.info.triton_per_fused_lt_max_sub_0,"",@"SHT_CUDA_INFO"
	.sectionflags	@""
	.align	4


	//----- nvinfo : EIATTR_CUDA_API_VERSION
	.align		4
        /*0000*/ 	.byte	0x04, 0x37
        /*0002*/ 	.short	(.L_9 - .L_8)
.L_8:
        /*0004*/ 	.word	0x0000007c


	//----- nvinfo : EIATTR_KPARAM_INFO
	.align		4
.L_9:
        /*0008*/ 	.byte	0x04, 0x17
        /*000a*/ 	.short	(.L_11 - .L_10)
.L_10:
        /*000c*/ 	.word	0x00000000
        /*0010*/ 	.short	0x0003
        /*0012*/ 	.short	0x0018
        /*0014*/ 	.byte	0x00, 0xf0, 0x11, 0x00


	//----- nvinfo : EIATTR_KPARAM_INFO
	.align		4
.L_11:
        /*0018*/ 	.byte	0x04, 0x17
        /*001a*/ 	.short	(.L_13 - .L_12)
.L_12:
        /*001c*/ 	.word	0x00000000
        /*0020*/ 	.short	0x0002
        /*0022*/ 	.short	0x0010
        /*0024*/ 	.byte	0x00, 0xf4, 0x21, 0x00


	//----- nvinfo : EIATTR_KPARAM_INFO
	.align		4
.L_13:
        /*0028*/ 	.byte	0x04, 0x17
        /*002a*/ 	.short	(.L_15 - .L_14)
.L_14:
        /*002c*/ 	.word	0x00000000
        /*0030*/ 	.short	0x0001
        /*0032*/ 	.short	0x0008
        /*0034*/ 	.byte	0x00, 0xf4, 0x21, 0x00


	//----- nvinfo : EIATTR_KPARAM_INFO
	.align		4
.L_15:
        /*0038*/ 	.byte	0x04, 0x17
        /*003a*/ 	.short	(.L_17 - .L_16)
.L_16:
        /*003c*/ 	.word	0x00000000
        /*0040*/ 	.short	0x0000
        /*0042*/ 	.short	0x0000
        /*0044*/ 	.byte	0x00, 0xf4, 0x21, 0x00


	//----- nvinfo : EIATTR_SPARSE_MMA_MASK
	.align		4
.L_17:
        /*0048*/ 	.byte	0x03, 0x50
        /*004a*/ 	.short	0x0000


	//----- nvinfo : EIATTR_MAXREG_COUNT
	.align		4
        /*004c*/ 	.byte	0x03, 0x1b
        /*004e*/ 	.short	0x00ff


	//----- nvinfo : EIATTR_COOP_GROUP_MASK_REGIDS
	.align		4
        /*0050*/ 	.byte	0x04, 0x29
        /*0052*/ 	.short	(.L_19 - .L_18)


	//   ....[0]....
.L_18:
        /*0054*/ 	.word	0xffffffff


	//   ....[1]....
        /*0058*/ 	.word	0xffffffff


	//   ....[2]....
        /*005c*/ 	.word	0xffffffff


	//   ....[3]....
        /*0060*/ 	.word	0xffffffff


	//   ....[4]....
        /*0064*/ 	.word	0xffffffff


	//   ....[5]....
        /*0068*/ 	.word	0xffffffff


	//----- nvinfo : EIATTR_COOP_GROUP_INSTR_OFFSETS
	.align		4
.L_19:
        /*006c*/ 	.byte	0x04, 0x28
        /*006e*/ 	.short	(.L_21 - .L_20)


	//   ....[0]....
.L_20:
        /*0070*/ 	.word	0x00000180


	//   ....[1]....
        /*0074*/ 	.word	0x000001c0


	//   ....[2]....
        /*0078*/ 	.word	0x00000200


	//   ....[3]....
        /*007c*/ 	.word	0x00000240


	//   ....[4]....
        /*0080*/ 	.word	0x00000280


	//   ....[5]....
        /*0084*/ 	.word	0x00000320


	//----- nvinfo : EIATTR_EXIT_INSTR_OFFSETS
	.align		4
.L_21:
        /*0088*/ 	.byte	0x04, 0x1c
        /*008a*/ 	.short	(.L_23 - .L_22)


	//   ....[0]....
.L_22:
        /*008c*/ 	.word	0x00000400


	//   ....[1]....
        /*0090*/ 	.word	0x00000450


	//----- nvinfo : EIATTR_REQNTID
	.align		4
.L_23:
        /*0094*/ 	.byte	0x04, 0x10
        /*0096*/ 	.short	(.L_25 - .L_24)
.L_24:
        /*0098*/ 	.word	0x00000040
        /*009c*/ 	.word	0x00000001
        /*00a0*/ 	.word	0x00000001


	//----- nvinfo : EIATTR_CBANK_PARAM_SIZE
	.align		4
.L_25:
        /*00a4*/ 	.byte	0x03, 0x19
        /*00a6*/ 	.short	0x001c


	//----- nvinfo : EIATTR_PARAM_CBANK
	.align		4
        /*00a8*/ 	.byte	0x04, 0x0a
        /*00aa*/ 	.short	(.L_27 - .L_26)
	.align		4
.L_26:
        /*00ac*/ 	.word	index@(.nv.constant0.triton_per_fused_lt_max_sub_0)
        /*00b0*/ 	.short	0x0210
        /*00b2*/ 	.short	0x001c


	//----- nvinfo : EIATTR_SW_WAR
	.align		4
.L_27:
        /*00b4*/ 	.byte	0x04, 0x36
        /*00b6*/ 	.short	(.L_29 - .L_28)
.L_28:
        /*00b8*/ 	.word	0x00000008
.L_29:


//--------------------- .nv.callgraph             --------------------------
	.section	.nv.callgraph,"",@"SHT_CUDA_CALLGRAPH"
	.align	4
	.sectionentsize	8
	.align		4
        /*0000*/ 	.word	0x00000000
	.align		4
        /*0004*/ 	.word	0xffffffff
	.align		4
        /*0008*/ 	.word	0x00000000
	.align		4
        /*000c*/ 	.word	0xfffffffe
	.align		4
        /*0010*/ 	.word	0x00000000
	.align		4
        /*0014*/ 	.word	0xfffffffd
	.align		4
        /*0018*/ 	.word	0x00000000
	.align		4
        /*001c*/ 	.word	0xfffffffc


//--------------------- .text.triton_per_fused_lt_max_sub_0 --------------------------
	.section	.text.triton_per_fused_lt_max_sub_0,"ax",@progbits
	.sectionflags	@"SHF_BARRIERS=1"
	.align	128
        .global         triton_per_fused_lt_max_sub_0
        .type           triton_per_fused_lt_max_sub_0,@function
        .size           triton_per_fused_lt_max_sub_0,(.L_x_1 - triton_per_fused_lt_max_sub_0)
        .other          triton_per_fused_lt_max_sub_0,@"STO_CUDA_ENTRY STV_DEFAULT"
triton_per_fused_lt_max_sub_0:
.text.triton_per_fused_lt_max_sub_0:
[----:B------:R-:W0:Y:S02]  /*0000*/  LDC R1, c[0x0][0x28] ;  /* 0x00000a00ff017b82 */ /* 0x000e240000000800 */
[----:B------:R-:W1:Y:S01]  /*0010*/  S2R R9, SR_TID.X ;  /* 0x0000000000097919 */ /* 0x000e620000002100 */
[----:B------:R-:W2:Y:S01]  /*0020*/  LDC.64 R6, c[0x0][0x218] ;  /* 0x00008600ff067b82 */ /* 0x000ea20000000a00 */
[----:B------:R-:W-:Y:S01]  /*0030*/  ULDC.64 UR6, c[0x0][0x208] ;  /* 0x0000820000067ab9 */ /* 0x000fe20000000a00 */
[----:B-1----:R-:W-:-:S05]  /*0040*/  IMAD.SHL.U32 R0, R9, 0x4, RZ ;  /* 0x0000000409007824 */ /* 0x002fca00078e00ff */
[----:B------:R-:W-:-:S05]  /*0050*/  LOP3.LUT R3, R0, 0xfc, RZ, 0xc0, !PT ;  /* 0x000000fc00037812 */ /* 0x000fca00078ec0ff */
[----:B--2---:R-:W-:-:S06]  /*0060*/  IMAD.WIDE.U32 R6, R3, 0x4, R6 ;  /* 0x0000000403067825 */ /* 0x004fcc00078e0006 */
[----:B------:R-:W2:Y:S01]  /*0070*/  LDG.E.128 R4, desc[UR6][R6.64] ;  /* 0x0000000606047981 */ /* 0x000ea2000c1e1d00 */
[----:B------:R-:W1:Y:S01]  /*0080*/  S2UR UR5, SR_CgaCtaId ;  /* 0x00000000000579c3 */ /* 0x000e620000008800 */
[C---:B------:R-:W-:Y:S01]  /*0090*/  LOP3.LUT P2, RZ, R9.reuse, 0x1f, RZ, 0xc0, !PT ;  /* 0x0000001f09ff7812 */ /* 0x040fe2000784c0ff */
[----:B------:R-:W-:Y:S01]  /*00a0*/  UMOV UR4, 0x400 ;  /* 0x0000040000047882 */ /* 0x000fe20000000000 */
[----:B------:R-:W-:Y:S02]  /*00b0*/  SHF.R.U32.HI R2, RZ, 0x3, R9 ;  /* 0x00000003ff027819 */ /* 0x000fe40000011609 */
[----:B------:R-:W-:Y:S01]  /*00c0*/  ISETP.GE.AND P3, PT, R9, 0x2, PT ;  /* 0x000000020900780c */ /* 0x000fe20003f66270 */
[----:B-1----:R-:W-:Y:S01]  /*00d0*/  UPRMT UR4, UR5, 0x654, UR4 ;  /* 0x0000065405047896 */ /* 0x002fe20008000004 */
[C---:B--2---:R-:W-:Y:S02]  /*00e0*/  FSETP.GT.AND P0, PT, R4.reuse, R5, PT ;  /* 0x000000050400720b */ /* 0x044fe40003f04000 */
[----:B------:R-:W-:-:S11]  /*00f0*/  FSETP.NAN.AND P1, PT, R4, R4, PT ;  /* 0x000000040400720b */ /* 0x000fd60003f28000 */
[----:B------:R-:W-:-:S04]  /*0100*/  @!P0 FSEL R4, R4, R5, P1 ;  /* 0x0000000504048208 */ /* 0x000fc80000800000 */
[C---:B------:R-:W-:Y:S02]  /*0110*/  FSETP.GT.AND P0, PT, R4.reuse, R6, PT ;  /* 0x000000060400720b */ /* 0x040fe40003f04000 */
[----:B------:R-:W-:-:S11]  /*0120*/  FSETP.NAN.AND P1, PT, R4, R4, PT ;  /* 0x000000040400720b */ /* 0x000fd60003f28000 */
[----:B------:R-:W-:-:S04]  /*0130*/  @!P0 FSEL R4, R4, R6, P1 ;  /* 0x0000000604048208 */ /* 0x000fc80000800000 */
[C---:B------:R-:W-:Y:S02]  /*0140*/  FSETP.GT.AND P0, PT, R4.reuse, R7, PT ;  /* 0x000000070400720b */ /* 0x040fe40003f04000 */
[----:B------:R-:W-:-:S11]  /*0150*/  FSETP.NAN.AND P1, PT, R4, R4, PT ;  /* 0x000000040400720b */ /* 0x000fd60003f28000 */
[----:B------:R-:W-:-:S04]  /*0160*/  @!P0 FSEL R4, R4, R7, P1 ;  /* 0x0000000704048208 */ /* 0x000fc80000800000 */
[C---:B------:R-:W-:Y:S01]  /*0170*/  FSETP.NAN.AND P1, PT, R4.reuse, R4, PT ;  /* 0x000000040400720b */ /* 0x040fe20003f28000 */
[----:B------:R-:W1:Y:S02]  /*0180*/  SHFL.BFLY PT, R3, R4, 0x10, 0x1f ;  /* 0x0e001f0004037f89 */ /* 0x000e6400000e0000 */
[----:B-1----:R-:W-:-:S13]  /*0190*/  FSETP.GT.AND P0, PT, R4, R3, PT ;  /* 0x000000030400720b */ /* 0x002fda0003f04000 */
        /* <DEDUP_REMOVED lines=16> */
[----:B------:R-:W-:Y:S02]  /*02a0*/  @!P0 SEL R4, R4, R3, P1 ;  /* 0x0000000304048207 */ /* 0x000fe40000800000 */
[----:B------:R-:W-:Y:S02]  /*02b0*/  LOP3.LUT R3, R2, 0x4, RZ, 0xc0, !PT ;  /* 0x0000000402037812 */ /* 0x000fe400078ec0ff */
[----:B------:R-:W-:-:S03]  /*02c0*/  LOP3.LUT R2, R9, 0x1, RZ, 0xc0, !PT ;  /* 0x0000000109027812 */ /* 0x000fc600078ec0ff */
[----:B------:R-:W-:Y:S01]  /*02d0*/  @!P2 STS [R3+UR4], R4 ;  /* 0x000000040300a988 */ /* 0x000fe20008000804 */
[----:B------:R-:W-:Y:S01]  /*02e0*/  BAR.SYNC.DEFER_BLOCKING 0x0 ;  /* 0x0000000000007b1d */ /* 0x000fe20000010000 */
[----:B------:R-:W-:-:S04]  /*02f0*/  ISETP.NE.U32.AND P0, PT, R2, 0x1, PT ;  /* 0x000000010200780c */ /* 0x000fc80003f05070 */
[----:B------:R-:W-:Y:S01]  /*0300*/  ISETP.LT.AND P0, PT, R9, 0x2, P0 ;  /* 0x000000020900780c */ /* 0x000fe20000701270 */
[----:B------:R-:W1:Y:S04]  /*0310*/  @!P3 LDS R8, [R0+UR4] ;  /* 0x000000040008b984 */ /* 0x000e680008000800 */
[----:B-1----:R-:W1:Y:S01]  /*0320*/  SHFL.BFLY PT, R5, R8, 0x1, 0x1f ;  /* 0x0c201f0008057f89 */ /* 0x002e6200000e0000 */
[C---:B------:R-:W-:Y:S02]  /*0330*/  FSETP.NAN.AND P2, PT, R8.reuse, R8, PT ;  /* 0x000000080800720b */ /* 0x040fe40003f48000 */
[----:B-1----:R-:W-:-:S04]  /*0340*/  FSETP.GT.AND P1, PT, R8, R5, PT ;  /* 0x000000050800720b */ /* 0x002fc80003f24000 */
[----:B------:R-:W-:-:S04]  /*0350*/  SEL R5, R8, R5, P1 ;  /* 0x0000000508057207 */ /* 0x000fc80000800000 */
[----:B------:R-:W-:-:S05]  /*0360*/  SEL R5, R8, R5, P2 ;  /* 0x0000000508057207 */ /* 0x000fca0001000000 */
[----:B------:R-:W-:Y:S01]  /*0370*/  @P0 STS [R0+UR4], R5 ;  /* 0x0000000500000988 */ /* 0x000fe20008000804 */
[----:B------:R-:W-:Y:S01]  /*0380*/  BAR.SYNC.DEFER_BLOCKING 0x0 ;  /* 0x0000000000007b1d */ /* 0x000fe20000010000 */
[----:B------:R-:W-:-:S13]  /*0390*/  LOP3.LUT P0, RZ, R9, 0x3f, RZ, 0xc0, !PT ;  /* 0x0000003f09ff7812 */ /* 0x000fda000780c0ff */
[----:B------:R-:W1:Y:S01]  /*03a0*/  @!P0 LDC.64 R2, c[0x0][0x210] ;  /* 0x00008400ff028b82 */ /* 0x000e620000000a00 */
[----:B------:R-:W2:Y:S02]  /*03b0*/  LDS R4, [UR4] ;  /* 0x00000004ff047984 */ /* 0x000ea40008000800 */
[----:B--2---:R-:W-:-:S04]  /*03c0*/  FADD R4, RZ, R4 ;  /* 0x00000004ff047221 */ /* 0x004fc80000000000 */
[----:B------:R-:W-:Y:S01]  /*03d0*/  FADD R7, R4, -4 ;  /* 0xc080000004077421 */ /* 0x000fe20000000000 */
[----:B------:R-:W-:Y:S06]  /*03e0*/  BAR.SYNC.DEFER_BLOCKING 0x0 ;  /* 0x0000000000007b1d */ /* 0x000fec0000010000 */
[----:B-1----:R1:W-:Y:S01]  /*03f0*/  @!P0 STG.E desc[UR6][R2.64], R7 ;  /* 0x0000000702008986 */ /* 0x0023e2000c101906 */
[----:B------:R-:W-:Y:S05]  /*0400*/  @P0 EXIT ;  /* 0x000000000000094d */ /* 0x000fea0003800000 */
[----:B-1----:R-:W0:Y:S01]  /*0410*/  LDC.64 R2, c[0x0][0x220] ;  /* 0x00008800ff027b82 */ /* 0x002e220000000a00 */
[----:B------:R-:W-:-:S04]  /*0420*/  FSETP.GEU.AND P0, PT, R4, 4, PT ;  /* 0x408000000400780b */ /* 0x000fc80003f0e000 */
[----:B------:R-:W-:-:S05]  /*0430*/  SEL R5, RZ, 0x1, P0 ;  /* 0x00000001ff057807 */ /* 0x000fca0000000000 */
[----:B0-----:R-:W-:Y:S01]  /*0440*/  STG.E.U8 desc[UR6][R2.64], R5 ;  /* 0x0000000502007986 */ /* 0x001fe2000c101106 */
[----:B------:R-:W-:Y:S05]  /*0450*/  EXIT ;  /* 0x000000000000794d */ /* 0x000fea0003800000 */
.L_x_0:
[----:B------:R-:W-:-:S00]  /*0460*/  BRA `(.L_x_0) ;  /* 0xfffffffc00fc7947 */ /* 0x000fc0000383ffff */
[----:B------:R-:W-:-:S00]  /*0470*/  NOP ;  /* 0x0000000000007918 */ /* 0x000fc00000000000 */
        /* <DEDUP_REMOVED lines=8> */
.L_x_1:


//--------------------- .nv.shared.triton_per_fused_lt_max_sub_0 --------------------------
	.section	.nv.shared.triton_per_fused_lt_max_sub_0,"aw",@nobits
	.sectionflags	@""
	.align	16
	.zero		1024


//--------------------- .nv.constant0.triton_per_fused_lt_max_sub_0 --------------------------
	.section	.nv.constant0.triton_per_fused_lt_max_sub_0,"a",@progbits
	.sectionflags	@""
	.align	4
.nv.constant0.triton_per_fused_lt_max_sub_0:
	.zero		556
